//
// Generated by NVIDIA NVVM Compiler
//
// Compiler Build ID: CL-36424714
// Cuda compilation tools, release 13.0, V13.0.88
// Based on NVVM 20.0.0
//

.version 9.0
.target sm_100
.address_size 64

	// .globl	_Z9tdfc_swapPfS_S_S_i

.visible .entry _Z9tdfc_swapPfS_S_S_i(
	.param .u64 .ptr .align 1 _Z9tdfc_swapPfS_S_S_i_param_0,
	.param .u64 .ptr .align 1 _Z9tdfc_swapPfS_S_S_i_param_1,
	.param .u64 .ptr .align 1 _Z9tdfc_swapPfS_S_S_i_param_2,
	.param .u64 .ptr .align 1 _Z9tdfc_swapPfS_S_S_i_param_3,
	.param .u32 _Z9tdfc_swapPfS_S_S_i_param_4
)
{
	.reg .pred 	%p<2>;
	.reg .b32 	%r<6>;
	.reg .b32 	%f<3>;
	.reg .b64 	%rd<14>;

	ld.param.u64 	%rd1, [_Z9tdfc_swapPfS_S_S_i_param_0];
	ld.param.u64 	%rd2, [_Z9tdfc_swapPfS_S_S_i_param_1];
	ld.param.u64 	%rd3, [_Z9tdfc_swapPfS_S_S_i_param_2];
	ld.param.u64 	%rd4, [_Z9tdfc_swapPfS_S_S_i_param_3];
	ld.param.u32 	%r2, [_Z9tdfc_swapPfS_S_S_i_param_4];
	mov.u32 	%r3, %ctaid.x;
	mov.u32 	%r4, %ntid.x;
	mov.u32 	%r5, %tid.x;
	mad.lo.s32 	%r1, %r3, %r4, %r5;
	setp.ge.s32 	%p1, %r1, %r2;
	@%p1 bra 	$L__BB0_2;
	cvta.to.global.u64 	%rd5, %rd1;
	cvta.to.global.u64 	%rd6, %rd2;
	cvta.to.global.u64 	%rd7, %rd3;
	cvta.to.global.u64 	%rd8, %rd4;
	mul.wide.s32 	%rd9, %r1, 4;
	add.s64 	%rd10, %rd5, %rd9;
	ld.global.f32 	%f1, [%rd10];
	add.s64 	%rd11, %rd6, %rd9;
	ld.global.f32 	%f2, [%rd11];
	add.s64 	%rd12, %rd7, %rd9;
	st.global.f32 	[%rd12], %f2;
	add.s64 	%rd13, %rd8, %rd9;
	st.global.f32 	[%rd13], %f1;
$L__BB0_2:
	ret;

}


// ===== COMPILED SASS (sm_100) =====

	.target	sm_100

	.elftype	@"ET_EXEC"


//--------------------- .note.nv.tkinfo           --------------------------
	.section	.note.nv.tkinfo,"",@"SHT_NOTE"
	.sectionflags	@"SHF_NOTE_NV_TKINFO"
	.tkinfo
        /*0018*/ 	.word	0x00000002
        /*0030*/ 	.string	""
        /*0030*/ 	.string	"ptxas"
        /*0030*/ 	.string	"Cuda compilation tools, release 13.0, V13.0.88"
        /*0030*/ 	.string	"Build cuda_13.0.r13.0/compiler.36424714_0"
        /*0030*/ 	.string	"-arch sm_100 -m 64 "



//--------------------- .note.nv.cuinfo           --------------------------
	.section	.note.nv.cuinfo,"",@"SHT_NOTE"
	.sectionflags	@"SHF_NOTE_NV_CUINFO"
        /*0018*/ 	.short	0x0002
        /*001a*/ 	.short	0x0064
        /*001c*/ 	.short	0x0082
	.zero		2


//--------------------- .nv.info                  --------------------------
	.section	.nv.info,"",@"SHT_CUDA_INFO"
	.align	4


	//----- nvinfo : EIATTR_REGCOUNT
	.align		4
        /*0000*/ 	.byte	0x04, 0x2f
        /*0002*/ 	.short	(.L_1 - .L_0)
	.align		4
.L_0:
        /*0004*/ 	.word	index@(_Z9tdfc_swapPfS_S_S_i)
        /*0008*/ 	.word	0x0000000e


	//----- nvinfo : EIATTR_FRAME_SIZE
	.align		4
.L_1:
        /*000c*/ 	.byte	0x04, 0x11
        /*000e*/ 	.short	(.L_3 - .L_2)
	.align		4
.L_2:
        /*0010*/ 	.word	index@(_Z9tdfc_swapPfS_S_S_i)
        /*0014*/ 	.word	0x00000000


	//----- nvinfo : EIATTR_MIN_STACK_SIZE
	.align		4
.L_3:
        /*0018*/ 	.byte	0x04, 0x12
        /*001a*/ 	.short	(.L_5 - .L_4)
	.align		4
.L_4:
        /*001c*/ 	.word	index@(_Z9tdfc_swapPfS_S_S_i)
        /*0020*/ 	.word	0x00000000
.L_5:


//--------------------- .nv.compat                --------------------------
	.section	.nv.compat,"",@"SHT_CUDA_COMPAT_INFO"
	.align	4
        /*0000*/ 	.byte	0x02, 0x09, 0x00, 0x00, 0x02, 0x02, 0x01, 0x00, 0x02, 0x05, 0x05, 0x00, 0x03, 0x07, 0x01, 0x01
        /*0010*/ 	.byte	0x02, 0x03, 0x00, 0x00, 0x02, 0x06, 0x01, 0x00, 0x04, 0x0b, 0x08, 0x00, 0x09, 0x00, 0x00, 0x00
        /*0020*/ 	.byte	0x00, 0x00, 0x00, 0x00


//--------------------- .nv.info._Z9tdfc_swapPfS_S_S_i --------------------------
	.section	.nv.info._Z9tdfc_swapPfS_S_S_i,"",@"SHT_CUDA_INFO"
	.sectionflags	@""
	.align	4


	//----- nvinfo : EIATTR_CUDA_API_VERSION
	.align		4
        /*0000*/ 	.byte	0x04, 0x37
        /*0002*/ 	.short	(.L_7 - .L_6)
.L_6:
        /*0004*/ 	.word	0x00000082


	//----- nvinfo : EIATTR_KPARAM_INFO
	.align		4
.L_7:
        /*0008*/ 	.byte	0x04, 0x17
        /*000a*/ 	.short	(.L_9 - .L_8)
.L_8:
        /*000c*/ 	.word	0x00000000
        /*0010*/ 	.short	0x0004
        /*0012*/ 	.short	0x0020
        /*0014*/ 	.byte	0x00, 0xf0, 0x11, 0x00


	//----- nvinfo : EIATTR_KPARAM_INFO
	.align		4
.L_9:
        /*0018*/ 	.byte	0x04, 0x17
        /*001a*/ 	.short	(.L_11 - .L_10)
.L_10:
        /*001c*/ 	.word	0x00000000
        /*0020*/ 	.short	0x0003
        /*0022*/ 	.short	0x0018
        /*0024*/ 	.byte	0x00, 0xf5, 0x21, 0x00


	//----- nvinfo : EIATTR_KPARAM_INFO
	.align		4
.L_11:
        /*0028*/ 	.byte	0x04, 0x17
        /*002a*/ 	.short	(.L_13 - .L_12)
.L_12:
        /*002c*/ 	.word	0x00000000
        /*0030*/ 	.short	0x0002
        /*0032*/ 	.short	0x0010
        /*0034*/ 	.byte	0x00, 0xf5, 0x21, 0x00


	//----- nvinfo : EIATTR_KPARAM_INFO
	.align		4
.L_13:
        /*0038*/ 	.byte	0x04, 0x17
        /*003a*/ 	.short	(.L_15 - .L_14)
.L_14:
        /*003c*/ 	.word	0x00000000
        /*0040*/ 	.short	0x0001
        /*0042*/ 	.short	0x0008
        /*0044*/ 	.byte	0x00, 0xf5, 0x21, 0x00


	//----- nvinfo : EIATTR_KPARAM_INFO
	.align		4
.L_15:
        /*0048*/ 	.byte	0x04, 0x17
        /*004a*/ 	.short	(.L_17 - .L_16)
.L_16:
        /*004c*/ 	.word	0x00000000
        /*0050*/ 	.short	0x0000
        /*0052*/ 	.short	0x0000
        /*0054*/ 	.byte	0x00, 0xf5, 0x21, 0x00


	//----- nvinfo : EIATTR_SPARSE_MMA_MASK
	.align		4
.L_17:
        /*0058*/ 	.byte	0x03, 0x50
        /*005a*/ 	.short	0x0000


	//----- nvinfo : EIATTR_MAXREG_COUNT
	.align		4
        /*005c*/ 	.byte	0x03, 0x1b
        /*005e*/ 	.short	0x00ff


	//----- nvinfo : EIATTR_MERCURY_ISA_VERSION
	.align		4
        /*0060*/ 	.byte	0x03, 0x5f
        /*0062*/ 	.short	0x0101


	//----- nvinfo : EIATTR_VRC_CTA_INIT_COUNT
	.align		4
        /*0064*/ 	.byte	0x02, 0x4a
	.zero		1
	.zero		1


	//----- nvinfo : EIATTR_EXIT_INSTR_OFFSETS
	.align		4
        /*0068*/ 	.byte	0x04, 0x1c
        /*006a*/ 	.short	(.L_19 - .L_18)


	//   ....[0]....
.L_18:
        /*006c*/ 	.word	0x00000070


	//   ....[1]....
        /*0070*/ 	.word	0x00000150


	//----- nvinfo : EIATTR_CBANK_PARAM_SIZE
	.align		4
.L_19:
        /*0074*/ 	.byte	0x03, 0x19
        /*0076*/ 	.short	0x0024


	//----- nvinfo : EIATTR_PARAM_CBANK
	.align		4
        /*0078*/ 	.byte	0x04, 0x0a
        /*007a*/ 	.short	(.L_21 - .L_20)
	.align		4
.L_20:
        /*007c*/ 	.word	index@(.nv.constant0._Z9tdfc_swapPfS_S_S_i)
        /*0080*/ 	.short	0x0380
        /*0082*/ 	.short	0x0024


	//----- nvinfo : EIATTR_SW_WAR
	.align		4
.L_21:
        /*0084*/ 	.byte	0x04, 0x36
        /*0086*/ 	.short	(.L_23 - .L_22)
.L_22:
        /*0088*/ 	.word	0x00000008
.L_23:


//--------------------- .nv.callgraph             --------------------------
	.section	.nv.callgraph,"",@"SHT_CUDA_CALLGRAPH"
	.align	4
	.sectionentsize	8
	.align		4
        /*0000*/ 	.word	0x00000000
	.align		4
        /*0004*/ 	.word	0xffffffff
	.align		4
        /*0008*/ 	.word	0x00000000
	.align		4
        /*000c*/ 	.word	0xfffffffe
	.align		4
        /*0010*/ 	.word	0x00000000
	.align		4
        /*0014*/ 	.word	0xfffffffd
	.align		4
        /*0018*/ 	.word	0x00000000
	.align		4
        /*001c*/ 	.word	0xfffffffc


//--------------------- .text._Z9tdfc_swapPfS_S_S_i --------------------------
	.section	.text._Z9tdfc_swapPfS_S_S_i,"ax",@progbits
	.align	128
        .global         _Z9tdfc_swapPfS_S_S_i
        .type           _Z9tdfc_swapPfS_S_S_i,@function
        .size           _Z9tdfc_swapPfS_S_S_i,(.L_x_1 - _Z9tdfc_swapPfS_S_S_i)
        .other          _Z9tdfc_swapPfS_S_S_i,@"STO_CUDA_ENTRY STV_DEFAULT"
_Z9tdfc_swapPfS_S_S_i:
.text._Z9tdfc_swapPfS_S_S_i:
[----:B------:R-:W-:Y:S01]  /*0000*/  LDC R1, c[0x0][0x37c] ;  /* 0x0000df00ff017b82 */ /* 0x000fe20000000800 */
[----:B------:R-:W0:Y:S07]  /*0010*/  S2R R0, SR_TID.X ;  /* 0x0000000000007919 */ /* 0x000e2e0000002100 */
[----:B------:R-:W0:Y:S01]  /*0020*/  S2UR UR4, SR_CTAID.X ;  /* 0x00000000000479c3 */ /* 0x000e220000002500 */
[----:B------:R-:W1:Y:S07]  /*0030*/  LDCU UR5, c[0x0][0x3a0] ;  /* 0x00007400ff0577ac */ /* 0x000e6e0008000800 */
[----:B------:R-:W0:Y:S02]  /*0040*/  LDC R11, c[0x0][0x360] ;  /* 0x0000d800ff0b7b82 */ /* 0x000e240000000800 */
[----:B0-----:R-:W-:-:S05]  /*0050*/  IMAD R11, R11, UR4, R0 ;  /* 0x000000040b0b7c24 */ /* 0x001fca000f8e0200 */
[----:B-1----:R-:W-:-:S13]  /*0060*/  ISETP.GE.AND P0, PT, R11, UR5, PT ;  /* 0x000000050b007c0c */ /* 0x002fda000bf06270 */
[----:B------:R-:W-:Y:S05]  /*0070*/  @P0 EXIT ;  /* 0x000000000000094d */ /* 0x000fea0003800000 */
[----:B------:R-:W0:Y:S01]  /*0080*/  LDC.64 R4, c[0x0][0x388] ;  /* 0x0000e200ff047b82 */ /* 0x000e220000000a00 */
[----:B------:R-:W1:Y:S07]  /*0090*/  LDCU.64 UR4, c[0x0][0x358] ;  /* 0x00006b00ff0477ac */ /* 0x000e6e0008000a00 */
[----:B------:R-:W2:Y:S08]  /*00a0*/  LDC.64 R2, c[0x0][0x380] ;  /* 0x0000e000ff027b82 */ /* 0x000eb00000000a00 */
[----:B------:R-:W3:Y:S01]  /*00b0*/  LDC.64 R6, c[0x0][0x390] ;  /* 0x0000e400ff067b82 */ /* 0x000ee20000000a00 */
[----:B0-----:R-:W-:-:S07]  /*00c0*/  IMAD.WIDE R4, R11, 0x4, R4 ;  /* 0x000000040b047825 */ /* 0x001fce00078e0204 */
[----:B------:R-:W0:Y:S01]  /*00d0*/  LDC.64 R8, c[0x0][0x398] ;  /* 0x0000e600ff087b82 */ /* 0x000e220000000a00 */
[----:B-1----:R-:W4:Y:S01]  /*00e0*/  LDG.E R5, desc[UR4][R4.64] ;  /* 0x0000000404057981 */ /* 0x002f22000c1e1900 */
[----:B--2---:R-:W-:-:S06]  /*00f0*/  IMAD.WIDE R2, R11, 0x4, R2 ;  /* 0x000000040b027825 */ /* 0x004fcc00078e0202 */
[----:B------:R-:W2:Y:S01]  /*0100*/  LDG.E R3, desc[UR4][R2.64] ;  /* 0x0000000402037981 */ /* 0x000ea2000c1e1900 */
[----:B---3--:R-:W-:-:S04]  /*0110*/  IMAD.WIDE R6, R11, 0x4, R6 ;  /* 0x000000040b067825 */ /* 0x008fc800078e0206 */
[----:B0-----:R-:W-:Y:S01]  /*0120*/  IMAD.WIDE R8, R11, 0x4, R8 ;  /* 0x000000040b087825 */ /* 0x001fe200078e0208 */
[----:B----4-:R-:W-:Y:S04]  /*0130*/  STG.E desc[UR4][R6.64], R5 ;  /* 0x0000000506007986 */ /* 0x010fe8000c101904 */
[----:B--2---:R-:W-:Y:S01]  /*0140*/  STG.E desc[UR4][R8.64], R3 ;  /* 0x0000000308007986 */ /* 0x004fe2000c101904 */
[----:B------:R-:W-:Y:S05]  /*0150*/  EXIT ;  /* 0x000000000000794d */ /* 0x000fea0003800000 */
.L_x_0:
[----:B------:R-:W-:-:S00]  /*0160*/  BRA `(.L_x_0) ;  /* 0xfffffffc00fc7947 */ /* 0x000fc0000383ffff */
[----:B------:R-:W-:-:S00]  /*0170*/  NOP ;  /* 0x0000000000007918 */ /* 0x000fc00000000000 */
        /* <DEDUP_REMOVED lines=8> */
.L_x_1:


//--------------------- .nv.shared.reserved.0     --------------------------
	.section	.nv.shared.reserved.0,"aw",@nobits
	.weak		__nv_reservedSMEM_offset_0_alias
	.size		__nv_reservedSMEM_offset_0_alias, 0, 64
	.other		__nv_reservedSMEM_offset_0_alias,@"STO_CUDA_RESERVED_SHARED STV_DEFAULT"
__nv_reservedSMEM_offset_0_alias:
	.zero		0
	.zero		64


//--------------------- .nv.constant0._Z9tdfc_swapPfS_S_S_i --------------------------
	.section	.nv.constant0._Z9tdfc_swapPfS_S_S_i,"a",@progbits
	.sectionflags	@""
	.align	4
.nv.constant0._Z9tdfc_swapPfS_S_S_i:
	.zero		932


//--------------------- SYMBOLS --------------------------

	.type		.nv.reservedSmem.offset0,@object
	.size		.nv.reservedSmem.offset0,0x4
